//
// Generated by NVIDIA NVVM Compiler
//
// Compiler Build ID: CL-36424714
// Cuda compilation tools, release 13.0, V13.0.88
// Based on NVVM 20.0.0
//

.version 9.0
.target sm_100
.address_size 64

	// .globl	_Z4gemmPfS_S_iiii
.extern .shared .align 16 .b8 shared_mem[];

.visible .entry _Z4gemmPfS_S_iiii(
	.param .u64 .ptr .align 1 _Z4gemmPfS_S_iiii_param_0,
	.param .u64 .ptr .align 1 _Z4gemmPfS_S_iiii_param_1,
	.param .u64 .ptr .align 1 _Z4gemmPfS_S_iiii_param_2,
	.param .u32 _Z4gemmPfS_S_iiii_param_3,
	.param .u32 _Z4gemmPfS_S_iiii_param_4,
	.param .u32 _Z4gemmPfS_S_iiii_param_5,
	.param .u32 _Z4gemmPfS_S_iiii_param_6
)
{
	.reg .pred 	%p<13>;
	.reg .b32 	%r<46>;
	.reg .b32 	%f<68>;
	.reg .b64 	%rd<40>;

	ld.param.u64 	%rd5, [_Z4gemmPfS_S_iiii_param_0];
	ld.param.u64 	%rd6, [_Z4gemmPfS_S_iiii_param_1];
	ld.param.u64 	%rd4, [_Z4gemmPfS_S_iiii_param_2];
	ld.param.u32 	%r22, [_Z4gemmPfS_S_iiii_param_3];
	ld.param.u32 	%r20, [_Z4gemmPfS_S_iiii_param_4];
	ld.param.u32 	%r23, [_Z4gemmPfS_S_iiii_param_6];
	cvta.to.global.u64 	%rd1, %rd6;
	cvta.to.global.u64 	%rd2, %rd5;
	mov.u32 	%r24, %tid.x;
	mov.u32 	%r25, %ntid.x;
	mov.u32 	%r26, %ctaid.x;
	mad.lo.s32 	%r1, %r25, %r26, %r24;
	mov.u32 	%r27, %tid.y;
	mov.u32 	%r28, %ntid.y;
	mov.u32 	%r29, %ctaid.y;
	mad.lo.s32 	%r30, %r28, %r29, %r27;
	setp.ge.s32 	%p1, %r1, %r22;
	setp.ge.s32 	%p2, %r30, %r23;
	or.pred  	%p3, %p1, %p2;
	@%p3 bra 	$L__BB0_14;
	setp.lt.s32 	%p4, %r20, 1;
	mov.f32 	%f67, 0f00000000;
	@%p4 bra 	$L__BB0_13;
	mul.lo.s32 	%r3, %r20, %r1;
	and.b32  	%r4, %r20, 7;
	setp.lt.u32 	%p5, %r20, 8;
	mov.f32 	%f67, 0f00000000;
	mov.b32 	%r44, 0;
	@%p5 bra 	$L__BB0_5;
	and.b32  	%r44, %r20, 2147483640;
	neg.s32 	%r42, %r44;
	shl.b32 	%r7, %r23, 3;
	add.s64 	%rd3, %rd2, 16;
	mov.f32 	%f67, 0f00000000;
	mul.wide.s32 	%rd11, %r23, 4;
	mov.u32 	%r40, %r3;
	mov.u32 	%r41, %r30;
$L__BB0_4:
	.pragma "nounroll";
	mul.wide.s32 	%rd7, %r40, 4;
	add.s64 	%rd8, %rd3, %rd7;
	ld.global.f32 	%f17, [%rd8+-16];
	mul.wide.s32 	%rd9, %r41, 4;
	add.s64 	%rd10, %rd1, %rd9;
	ld.global.f32 	%f18, [%rd10];
	fma.rn.f32 	%f19, %f17, %f18, %f67;
	ld.global.f32 	%f20, [%rd8+-12];
	add.s64 	%rd12, %rd10, %rd11;
	ld.global.f32 	%f21, [%rd12];
	fma.rn.f32 	%f22, %f20, %f21, %f19;
	ld.global.f32 	%f23, [%rd8+-8];
	add.s64 	%rd13, %rd12, %rd11;
	ld.global.f32 	%f24, [%rd13];
	fma.rn.f32 	%f25, %f23, %f24, %f22;
	ld.global.f32 	%f26, [%rd8+-4];
	add.s64 	%rd14, %rd13, %rd11;
	ld.global.f32 	%f27, [%rd14];
	fma.rn.f32 	%f28, %f26, %f27, %f25;
	ld.global.f32 	%f29, [%rd8];
	add.s64 	%rd15, %rd14, %rd11;
	ld.global.f32 	%f30, [%rd15];
	fma.rn.f32 	%f31, %f29, %f30, %f28;
	ld.global.f32 	%f32, [%rd8+4];
	add.s64 	%rd16, %rd15, %rd11;
	ld.global.f32 	%f33, [%rd16];
	fma.rn.f32 	%f34, %f32, %f33, %f31;
	ld.global.f32 	%f35, [%rd8+8];
	add.s64 	%rd17, %rd16, %rd11;
	ld.global.f32 	%f36, [%rd17];
	fma.rn.f32 	%f37, %f35, %f36, %f34;
	ld.global.f32 	%f38, [%rd8+12];
	add.s64 	%rd18, %rd17, %rd11;
	ld.global.f32 	%f39, [%rd18];
	fma.rn.f32 	%f67, %f38, %f39, %f37;
	add.s32 	%r42, %r42, 8;
	add.s32 	%r41, %r41, %r7;
	add.s32 	%r40, %r40, 8;
	setp.ne.s32 	%p6, %r42, 0;
	@%p6 bra 	$L__BB0_4;
$L__BB0_5:
	setp.eq.s32 	%p7, %r4, 0;
	@%p7 bra 	$L__BB0_13;
	and.b32  	%r15, %r20, 3;
	setp.lt.u32 	%p8, %r4, 4;
	@%p8 bra 	$L__BB0_8;
	add.s32 	%r32, %r44, %r3;
	mul.wide.s32 	%rd19, %r32, 4;
	add.s64 	%rd20, %rd2, %rd19;
	ld.global.f32 	%f41, [%rd20];
	mad.lo.s32 	%r33, %r44, %r23, %r30;
	mul.wide.s32 	%rd21, %r33, 4;
	add.s64 	%rd22, %rd1, %rd21;
	ld.global.f32 	%f42, [%rd22];
	fma.rn.f32 	%f43, %f41, %f42, %f67;
	ld.global.f32 	%f44, [%rd20+4];
	mul.wide.s32 	%rd23, %r23, 4;
	add.s64 	%rd24, %rd22, %rd23;
	ld.global.f32 	%f45, [%rd24];
	fma.rn.f32 	%f46, %f44, %f45, %f43;
	ld.global.f32 	%f47, [%rd20+8];
	add.s64 	%rd25, %rd24, %rd23;
	ld.global.f32 	%f48, [%rd25];
	fma.rn.f32 	%f49, %f47, %f48, %f46;
	ld.global.f32 	%f50, [%rd20+12];
	add.s64 	%rd26, %rd25, %rd23;
	ld.global.f32 	%f51, [%rd26];
	fma.rn.f32 	%f67, %f50, %f51, %f49;
	add.s32 	%r44, %r44, 4;
$L__BB0_8:
	setp.eq.s32 	%p9, %r15, 0;
	@%p9 bra 	$L__BB0_13;
	setp.eq.s32 	%p10, %r15, 1;
	@%p10 bra 	$L__BB0_11;
	add.s32 	%r34, %r44, %r3;
	mul.wide.s32 	%rd27, %r34, 4;
	add.s64 	%rd28, %rd2, %rd27;
	ld.global.f32 	%f53, [%rd28];
	mad.lo.s32 	%r35, %r44, %r23, %r30;
	mul.wide.s32 	%rd29, %r35, 4;
	add.s64 	%rd30, %rd1, %rd29;
	ld.global.f32 	%f54, [%rd30];
	fma.rn.f32 	%f55, %f53, %f54, %f67;
	ld.global.f32 	%f56, [%rd28+4];
	mul.wide.s32 	%rd31, %r23, 4;
	add.s64 	%rd32, %rd30, %rd31;
	ld.global.f32 	%f57, [%rd32];
	fma.rn.f32 	%f67, %f56, %f57, %f55;
	add.s32 	%r44, %r44, 2;
$L__BB0_11:
	and.b32  	%r36, %r20, 1;
	setp.eq.b32 	%p11, %r36, 1;
	not.pred 	%p12, %p11;
	@%p12 bra 	$L__BB0_13;
	add.s32 	%r37, %r44, %r3;
	mul.wide.s32 	%rd33, %r37, 4;
	add.s64 	%rd34, %rd2, %rd33;
	ld.global.f32 	%f58, [%rd34];
	mad.lo.s32 	%r38, %r44, %r23, %r30;
	mul.wide.s32 	%rd35, %r38, 4;
	add.s64 	%rd36, %rd1, %rd35;
	ld.global.f32 	%f59, [%rd36];
	fma.rn.f32 	%f67, %f58, %f59, %f67;
$L__BB0_13:
	mad.lo.s32 	%r39, %r23, %r1, %r30;
	cvta.to.global.u64 	%rd37, %rd4;
	mul.wide.s32 	%rd38, %r39, 4;
	add.s64 	%rd39, %rd37, %rd38;
	st.global.f32 	[%rd39], %f67;
$L__BB0_14:
	ret;

}
	// .globl	_Z10tiled_gemmPfS_S_iiiii
.visible .entry _Z10tiled_gemmPfS_S_iiiii(
	.param .u64 .ptr .align 1 _Z10tiled_gemmPfS_S_iiiii_param_0,
	.param .u64 .ptr .align 1 _Z10tiled_gemmPfS_S_iiiii_param_1,
	.param .u64 .ptr .align 1 _Z10tiled_gemmPfS_S_iiiii_param_2,
	.param .u32 _Z10tiled_gemmPfS_S_iiiii_param_3,
	.param .u32 _Z10tiled_gemmPfS_S_iiiii_param_4,
	.param .u32 _Z10tiled_gemmPfS_S_iiiii_param_5,
	.param .u32 _Z10tiled_gemmPfS_S_iiiii_param_6,
	.param .u32 _Z10tiled_gemmPfS_S_iiiii_param_7
)
{
	.reg .pred 	%p<23>;
	.reg .b32 	%r<54>;
	.reg .b32 	%f<22>;
	.reg .b64 	%rd<13>;

	ld.param.u64 	%rd3, [_Z10tiled_gemmPfS_S_iiiii_param_0];
	ld.param.u64 	%rd4, [_Z10tiled_gemmPfS_S_iiiii_param_1];
	ld.param.u64 	%rd5, [_Z10tiled_gemmPfS_S_iiiii_param_2];
	ld.param.u32 	%r25, [_Z10tiled_gemmPfS_S_iiiii_param_3];
	ld.param.u32 	%r26, [_Z10tiled_gemmPfS_S_iiiii_param_4];
	ld.param.u32 	%r27, [_Z10tiled_gemmPfS_S_iiiii_param_5];
	ld.param.u32 	%r28, [_Z10tiled_gemmPfS_S_iiiii_param_6];
	ld.param.u32 	%r29, [_Z10tiled_gemmPfS_S_iiiii_param_7];
	mov.u32 	%r30, %ctaid.x;
	mov.u32 	%r31, %ctaid.y;
	mov.u32 	%r1, %tid.x;
	mov.u32 	%r2, %tid.y;
	mad.lo.s32 	%r3, %r29, %r31, %r2;
	mad.lo.s32 	%r4, %r29, %r30, %r1;
	add.s32 	%r32, %r26, %r29;
	add.s32 	%r33, %r32, -1;
	div.s32 	%r5, %r33, %r29;
	setp.lt.s32 	%p2, %r5, 1;
	mov.f32 	%f20, 0f00000000;
	@%p2 bra 	$L__BB1_10;
	mul.lo.s32 	%r35, %r29, %r29;
	setp.lt.s32 	%p3, %r3, %r25;
	mul.lo.s32 	%r36, %r29, %r2;
	add.s32 	%r37, %r36, %r1;
	shl.b32 	%r38, %r37, 2;
	mov.u32 	%r39, shared_mem;
	add.s32 	%r6, %r39, %r38;
	mul.lo.s32 	%r7, %r3, %r26;
	setp.lt.s32 	%p4, %r4, %r28;
	shl.b32 	%r40, %r35, 2;
	add.s32 	%r8, %r6, %r40;
	and.pred  	%p5, %p3, %p4;
	setp.gt.s32 	%p6, %r29, 0;
	and.pred  	%p1, %p6, %p5;
	shl.b32 	%r41, %r1, 2;
	add.s32 	%r42, %r40, %r41;
	add.s32 	%r9, %r39, %r42;
	shl.b32 	%r10, %r29, 2;
	shl.b32 	%r43, %r36, 2;
	add.s32 	%r11, %r39, %r43;
	cvta.to.global.u64 	%rd1, %rd3;
	cvta.to.global.u64 	%rd2, %rd4;
	mov.f32 	%f20, 0f00000000;
	mov.b32 	%r49, 0;
	not.pred 	%p14, %p1;
$L__BB1_2:
	setp.ge.s32 	%p7, %r3, %r25;
	mul.lo.s32 	%r52, %r49, %r29;
	add.s32 	%r14, %r52, %r1;
	setp.ge.s32 	%p8, %r14, %r26;
	mov.f32 	%f17, 0f00000000;
	or.pred  	%p9, %p7, %p8;
	@%p9 bra 	$L__BB1_4;
	add.s32 	%r45, %r14, %r7;
	mul.wide.s32 	%rd6, %r45, 4;
	add.s64 	%rd7, %rd1, %rd6;
	ld.global.f32 	%f17, [%rd7];
$L__BB1_4:
	setp.ge.s32 	%p10, %r4, %r28;
	st.shared.f32 	[%r6], %f17;
	add.s32 	%r15, %r52, %r2;
	setp.ge.s32 	%p11, %r15, %r27;
	mov.f32 	%f18, 0f00000000;
	or.pred  	%p12, %p11, %p10;
	@%p12 bra 	$L__BB1_6;
	mad.lo.s32 	%r46, %r15, %r28, %r4;
	mul.wide.s32 	%rd8, %r46, 4;
	add.s64 	%rd9, %rd2, %rd8;
	ld.global.f32 	%f18, [%rd9];
$L__BB1_6:
	st.shared.f32 	[%r8], %f18;
	bar.sync 	0;
	setp.ge.s32 	%p13, %r52, %r26;
	or.pred  	%p15, %p14, %p13;
	@%p15 bra 	$L__BB1_9;
	mov.b32 	%r53, 0;
	mov.u32 	%r50, %r11;
	mov.u32 	%r51, %r9;
$L__BB1_8:
	ld.shared.f32 	%f14, [%r50];
	ld.shared.f32 	%f15, [%r51];
	fma.rn.f32 	%f20, %f14, %f15, %f20;
	add.s32 	%r53, %r53, 1;
	setp.lt.s32 	%p16, %r53, %r29;
	add.s32 	%r52, %r52, 1;
	setp.lt.s32 	%p17, %r52, %r26;
	and.pred  	%p18, %p16, %p17;
	add.s32 	%r51, %r51, %r10;
	add.s32 	%r50, %r50, 4;
	@%p18 bra 	$L__BB1_8;
$L__BB1_9:
	bar.sync 	0;
	add.s32 	%r49, %r49, 1;
	setp.ne.s32 	%p19, %r49, %r5;
	@%p19 bra 	$L__BB1_2;
$L__BB1_10:
	setp.ge.s32 	%p20, %r3, %r25;
	setp.ge.s32 	%p21, %r4, %r28;
	or.pred  	%p22, %p20, %p21;
	@%p22 bra 	$L__BB1_12;
	mad.lo.s32 	%r48, %r3, %r28, %r4;
	cvta.to.global.u64 	%rd10, %rd5;
	mul.wide.s32 	%rd11, %r48, 4;
	add.s64 	%rd12, %rd10, %rd11;
	st.global.f32 	[%rd12], %f20;
$L__BB1_12:
	ret;

}


// ===== COMPILED SASS (sm_100) =====

	.target	sm_100

	.elftype	@"ET_EXEC"


//--------------------- .note.nv.tkinfo           --------------------------
	.section	.note.nv.tkinfo,"",@"SHT_NOTE"
	.sectionflags	@"SHF_NOTE_NV_TKINFO"
	.tkinfo
        /*0018*/ 	.word	0x00000002
        /*0030*/ 	.string	""
        /*0030*/ 	.string	"ptxas"
        /*0030*/ 	.string	"Cuda compilation tools, release 13.0, V13.0.88"
        /*0030*/ 	.string	"Build cuda_13.0.r13.0/compiler.36424714_0"
        /*0030*/ 	.string	"-arch sm_100 -m 64 "



//--------------------- .note.nv.cuinfo           --------------------------
	.section	.note.nv.cuinfo,"",@"SHT_NOTE"
	.sectionflags	@"SHF_NOTE_NV_CUINFO"
        /*0018*/ 	.short	0x0002
        /*001a*/ 	.short	0x0064
        /*001c*/ 	.short	0x0082
	.zero		2


//--------------------- .nv.info                  --------------------------
	.section	.nv.info,"",@"SHT_CUDA_INFO"
	.align	4


	//----- nvinfo : EIATTR_REGCOUNT
	.align		4
        /*0000*/ 	.byte	0x04, 0x2f
        /*0002*/ 	.short	(.L_1 - .L_0)
	.align		4
.L_0:
        /*0004*/ 	.word	index@(_Z4gemmPfS_S_iiii)
        /*0008*/ 	.word	0x00000020


	//----- nvinfo : EIATTR_FRAME_SIZE
	.align		4
.L_1:
        /*000c*/ 	.byte	0x04, 0x11
        /*000e*/ 	.short	(.L_3 - .L_2)
	.align		4
.L_2:
        /*0010*/ 	.word	index@(_Z4gemmPfS_S_iiii)
        /*0014*/ 	.word	0x00000000


	//----- nvinfo : EIATTR_REGCOUNT
	.align		4
.L_3:
        /*0018*/ 	.byte	0x04, 0x2f
        /*001a*/ 	.short	(.L_5 - .L_4)
	.align		4
.L_4:
        /*001c*/ 	.word	index@(_Z10tiled_gemmPfS_S_iiiii)
        /*0020*/ 	.word	0x00000016


	//----- nvinfo : EIATTR_FRAME_SIZE
	.align		4
.L_5:
        /*0024*/ 	.byte	0x04, 0x11
        /*0026*/ 	.short	(.L_7 - .L_6)
	.align		4
.L_6:
        /*0028*/ 	.word	index@(_Z10tiled_gemmPfS_S_iiiii)
        /*002c*/ 	.word	0x00000000


	//----- nvinfo : EIATTR_MIN_STACK_SIZE
	.align		4
.L_7:
        /*0030*/ 	.byte	0x04, 0x12
        /*0032*/ 	.short	(.L_9 - .L_8)
	.align		4
.L_8:
        /*0034*/ 	.word	index@(_Z10tiled_gemmPfS_S_iiiii)
        /*0038*/ 	.word	0x00000000


	//----- nvinfo : EIATTR_MIN_STACK_SIZE
	.align		4
.L_9:
        /*003c*/ 	.byte	0x04, 0x12
        /*003e*/ 	.short	(.L_11 - .L_10)
	.align		4
.L_10:
        /*0040*/ 	.word	index@(_Z4gemmPfS_S_iiii)
        /*0044*/ 	.word	0x00000000
.L_11:


//--------------------- .nv.compat                --------------------------
	.section	.nv.compat,"",@"SHT_CUDA_COMPAT_INFO"
	.align	4
        /*0000*/ 	.byte	0x02, 0x09, 0x00, 0x00, 0x02, 0x02, 0x01, 0x00, 0x02, 0x05, 0x05, 0x00, 0x03, 0x07, 0x01, 0x01
        /*0010*/ 	.byte	0x02, 0x03, 0x00, 0x00, 0x02, 0x06, 0x01, 0x00, 0x04, 0x0b, 0x08, 0x00, 0x09, 0x00, 0x00, 0x00
        /*0020*/ 	.byte	0x00, 0x00, 0x00, 0x00


//--------------------- .nv.info._Z10tiled_gemmPfS_S_iiiii --------------------------
	.section	.nv.info._Z10tiled_gemmPfS_S_iiiii,"",@"SHT_CUDA_INFO"
	.sectionflags	@""
	.align	4


	//----- nvinfo : EIATTR_CUDA_API_VERSION
	.align		4
        /*0000*/ 	.byte	0x04, 0x37
        /*0002*/ 	.short	(.L_13 - .L_12)
.L_12:
        /*0004*/ 	.word	0x00000082


	//----- nvinfo : EIATTR_KPARAM_INFO
	.align		4
.L_13:
        /*0008*/ 	.byte	0x04, 0x17
        /*000a*/ 	.short	(.L_15 - .L_14)
.L_14:
        /*000c*/ 	.word	0x00000000
        /*0010*/ 	.short	0x0007
        /*0012*/ 	.short	0x0028
        /*0014*/ 	.byte	0x00, 0xf0, 0x11, 0x00


	//----- nvinfo : EIATTR_KPARAM_INFO
	.align		4
.L_15:
        /*0018*/ 	.byte	0x04, 0x17
        /*001a*/ 	.short	(.L_17 - .L_16)
.L_16:
        /*001c*/ 	.word	0x00000000
        /*0020*/ 	.short	0x0006
        /*0022*/ 	.short	0x0024
        /*0024*/ 	.byte	0x00, 0xf0, 0x11, 0x00


	//----- nvinfo : EIATTR_KPARAM_INFO
	.align		4
.L_17:
        /*0028*/ 	.byte	0x04, 0x17
        /*002a*/ 	.short	(.L_19 - .L_18)
.L_18:
        /*002c*/ 	.word	0x00000000
        /*0030*/ 	.short	0x0005
        /*0032*/ 	.short	0x0020
        /*0034*/ 	.byte	0x00, 0xf0, 0x11, 0x00


	//----- nvinfo : EIATTR_KPARAM_INFO
	.align		4
.L_19:
        /*0038*/ 	.byte	0x04, 0x17
        /*003a*/ 	.short	(.L_21 - .L_20)
.L_20:
        /*003c*/ 	.word	0x00000000
        /*0040*/ 	.short	0x0004
        /*0042*/ 	.short	0x001c
        /*0044*/ 	.byte	0x00, 0xf0, 0x11, 0x00


	//----- nvinfo : EIATTR_KPARAM_INFO
	.align		4
.L_21:
        /*0048*/ 	.byte	0x04, 0x17
        /*004a*/ 	.short	(.L_23 - .L_22)
.L_22:
        /*004c*/ 	.word	0x00000000
        /*0050*/ 	.short	0x0003
        /*0052*/ 	.short	0x0018
        /*0054*/ 	.byte	0x00, 0xf0, 0x11, 0x00


	//----- nvinfo : EIATTR_KPARAM_INFO
	.align		4
.L_23:
        /*0058*/ 	.byte	0x04, 0x17
        /*005a*/ 	.short	(.L_25 - .L_24)
.L_24:
        /*005c*/ 	.word	0x00000000
        /*0060*/ 	.short	0x0002
        /*0062*/ 	.short	0x0010
        /*0064*/ 	.byte	0x00, 0xf5, 0x21, 0x00


	//----- nvinfo : EIATTR_KPARAM_INFO
	.align		4
.L_25:
        /*0068*/ 	.byte	0x04, 0x17
        /*006a*/ 	.short	(.L_27 - .L_26)
.L_26:
        /*006c*/ 	.word	0x00000000
        /*0070*/ 	.short	0x0001
        /*0072*/ 	.short	0x0008
        /*0074*/ 	.byte	0x00, 0xf5, 0x21, 0x00


	//----- nvinfo : EIATTR_KPARAM_INFO
	.align		4
.L_27:
        /*0078*/ 	.byte	0x04, 0x17
        /*007a*/ 	.short	(.L_29 - .L_28)
.L_28:
        /*007c*/ 	.word	0x00000000
        /*0080*/ 	.short	0x0000
        /*0082*/ 	.short	0x0000
        /*0084*/ 	.byte	0x00, 0xf5, 0x21, 0x00


	//----- nvinfo : EIATTR_SPARSE_MMA_MASK
	.align		4
.L_29:
        /*0088*/ 	.byte	0x03, 0x50
        /*008a*/ 	.short	0x0000


	//----- nvinfo : EIATTR_MAXREG_COUNT
	.align		4
        /*008c*/ 	.byte	0x03, 0x1b
        /*008e*/ 	.short	0x00ff


	//----- nvinfo : EIATTR_NUM_BARRIERS
	.align		4
        /*0090*/ 	.byte	0x02, 0x4c
        /*0092*/ 	.byte	0x01
	.zero		1


	//----- nvinfo : EIATTR_MERCURY_ISA_VERSION
	.align		4
        /*0094*/ 	.byte	0x03, 0x5f
        /*0096*/ 	.short	0x0101


	//----- nvinfo : EIATTR_VRC_CTA_INIT_COUNT
	.align		4
        /*0098*/ 	.byte	0x02, 0x4a
	.zero		1
	.zero		1


	//----- nvinfo : EIATTR_EXIT_INSTR_OFFSETS
	.align		4
        /*009c*/ 	.byte	0x04, 0x1c
        /*009e*/ 	.short	(.L_31 - .L_30)


	//   ....[0]....
.L_30:
        /*00a0*/ 	.word	0x00000690


	//   ....[1]....
        /*00a4*/ 	.word	0x000006e0


	//----- nvinfo : EIATTR_CRS_STACK_SIZE
	.align		4
.L_31:
        /*00a8*/ 	.byte	0x04, 0x1e
        /*00aa*/ 	.short	(.L_33 - .L_32)
.L_32:
        /*00ac*/ 	.word	0x00000000


	//----- nvinfo : EIATTR_CBANK_PARAM_SIZE
	.align		4
.L_33:
        /*00b0*/ 	.byte	0x03, 0x19
        /*00b2*/ 	.short	0x002c


	//----- nvinfo : EIATTR_PARAM_CBANK
	.align		4
        /*00b4*/ 	.byte	0x04, 0x0a
        /*00b6*/ 	.short	(.L_35 - .L_34)
	.align		4
.L_34:
        /*00b8*/ 	.word	index@(.nv.constant0._Z10tiled_gemmPfS_S_iiiii)
        /*00bc*/ 	.short	0x0380
        /*00be*/ 	.short	0x002c


	//----- nvinfo : EIATTR_SW_WAR
	.align		4
.L_35:
        /*00c0*/ 	.byte	0x04, 0x36
        /*00c2*/ 	.short	(.L_37 - .L_36)
.L_36:
        /*00c4*/ 	.word	0x00000008
.L_37:


//--------------------- .nv.info._Z4gemmPfS_S_iiii --------------------------
	.section	.nv.info._Z4gemmPfS_S_iiii,"",@"SHT_CUDA_INFO"
	.sectionflags	@""
	.align	4


	//----- nvinfo : EIATTR_CUDA_API_VERSION
	.align		4
        /*0000*/ 	.byte	0x04, 0x37
        /*0002*/ 	.short	(.L_39 - .L_38)
.L_38:
        /*0004*/ 	.word	0x00000082


	//----- nvinfo : EIATTR_KPARAM_INFO
	.align		4
.L_39:
        /*0008*/ 	.byte	0x04, 0x17
        /*000a*/ 	.short	(.L_41 - .L_40)
.L_40:
        /*000c*/ 	.word	0x00000000
        /*0010*/ 	.short	0x0006
        /*0012*/ 	.short	0x0024
        /*0014*/ 	.byte	0x00, 0xf0, 0x11, 0x00


	//----- nvinfo : EIATTR_KPARAM_INFO
	.align		4
.L_41:
        /*0018*/ 	.byte	0x04, 0x17
        /*001a*/ 	.short	(.L_43 - .L_42)
.L_42:
        /*001c*/ 	.word	0x00000000
        /*0020*/ 	.short	0x0005
        /*0022*/ 	.short	0x0020
        /*0024*/ 	.byte	0x00, 0xf0, 0x11, 0x00


	//----- nvinfo : EIATTR_KPARAM_INFO
	.align		4
.L_43:
        /*0028*/ 	.byte	0x04, 0x17
        /*002a*/ 	.short	(.L_45 - .L_44)
.L_44:
        /*002c*/ 	.word	0x00000000
        /*0030*/ 	.short	0x0004
        /*0032*/ 	.short	0x001c
        /*0034*/ 	.byte	0x00, 0xf0, 0x11, 0x00


	//----- nvinfo : EIATTR_KPARAM_INFO
	.align		4
.L_45:
        /*0038*/ 	.byte	0x04, 0x17
        /*003a*/ 	.short	(.L_47 - .L_46)
.L_46:
        /*003c*/ 	.word	0x00000000
        /*0040*/ 	.short	0x0003
        /*0042*/ 	.short	0x0018
        /*0044*/ 	.byte	0x00, 0xf0, 0x11, 0x00


	//----- nvinfo : EIATTR_KPARAM_INFO
	.align		4
.L_47:
        /*0048*/ 	.byte	0x04, 0x17
        /*004a*/ 	.short	(.L_49 - .L_48)
.L_48:
        /*004c*/ 	.word	0x00000000
        /*0050*/ 	.short	0x0002
        /*0052*/ 	.short	0x0010
        /*0054*/ 	.byte	0x00, 0xf5, 0x21, 0x00


	//----- nvinfo : EIATTR_KPARAM_INFO
	.align		4
.L_49:
        /*0058*/ 	.byte	0x04, 0x17
        /*005a*/ 	.short	(.L_51 - .L_50)
.L_50:
        /*005c*/ 	.word	0x00000000
        /*0060*/ 	.short	0x0001
        /*0062*/ 	.short	0x0008
        /*0064*/ 	.byte	0x00, 0xf5, 0x21, 0x00


	//----- nvinfo : EIATTR_KPARAM_INFO
	.align		4
.L_51:
        /*0068*/ 	.byte	0x04, 0x17
        /*006a*/ 	.short	(.L_53 - .L_52)
.L_52:
        /*006c*/ 	.word	0x00000000
        /*0070*/ 	.short	0x0000
        /*0072*/ 	.short	0x0000
        /*0074*/ 	.byte	0x00, 0xf5, 0x21, 0x00


	//----- nvinfo : EIATTR_SPARSE_MMA_MASK
	.align		4
.L_53:
        /*0078*/ 	.byte	0x03, 0x50
        /*007a*/ 	.short	0x0000


	//----- nvinfo : EIATTR_MAXREG_COUNT
	.align		4
        /*007c*/ 	.byte	0x03, 0x1b
        /*007e*/ 	.short	0x00ff


	//----- nvinfo : EIATTR_MERCURY_ISA_VERSION
	.align		4
        /*0080*/ 	.byte	0x03, 0x5f
        /*0082*/ 	.short	0x0101


	//----- nvinfo : EIATTR_VRC_CTA_INIT_COUNT
	.align		4
        /*0084*/ 	.byte	0x02, 0x4a
	.zero		1
	.zero		1


	//----- nvinfo : EIATTR_EXIT_INSTR_OFFSETS
	.align		4
        /*0088*/ 	.byte	0x04, 0x1c
        /*008a*/ 	.short	(.L_55 - .L_54)


	//   ....[0]....
.L_54:
        /*008c*/ 	.word	0x000000d0


	//   ....[1]....
        /*0090*/ 	.word	0x00000850


	//----- nvinfo : EIATTR_CBANK_PARAM_SIZE
	.align		4
.L_55:
        /*0094*/ 	.byte	0x03, 0x19
        /*0096*/ 	.short	0x0028


	//----- nvinfo : EIATTR_PARAM_CBANK
	.align		4
        /*0098*/ 	.byte	0x04, 0x0a
        /*009a*/ 	.short	(.L_57 - .L_56)
	.align		4
.L_56:
        /*009c*/ 	.word	index@(.nv.constant0._Z4gemmPfS_S_iiii)
        /*00a0*/ 	.short	0x0380
        /*00a2*/ 	.short	0x0028


	//----- nvinfo : EIATTR_SW_WAR
	.align		4
.L_57:
        /*00a4*/ 	.byte	0x04, 0x36
        /*00a6*/ 	.short	(.L_59 - .L_58)
.L_58:
        /*00a8*/ 	.word	0x00000008
.L_59:


//--------------------- .nv.callgraph             --------------------------
	.section	.nv.callgraph,"",@"SHT_CUDA_CALLGRAPH"
	.align	4
	.sectionentsize	8
	.align		4
        /*0000*/ 	.word	0x00000000
	.align		4
        /*0004*/ 	.word	0xffffffff
	.align		4
        /*0008*/ 	.word	0x00000000
	.align		4
        /*000c*/ 	.word	0xfffffffe
	.align		4
        /*0010*/ 	.word	0x00000000
	.align		4
        /*0014*/ 	.word	0xfffffffd
	.align		4
        /*0018*/ 	.word	0x00000000
	.align		4
        /*001c*/ 	.word	0xfffffffc


//--------------------- .text._Z10tiled_gemmPfS_S_iiiii --------------------------
	.section	.text._Z10tiled_gemmPfS_S_iiiii,"ax",@progbits
	.align	128
        .global         _Z10tiled_gemmPfS_S_iiiii
        .type           _Z10tiled_gemmPfS_S_iiiii,@function
        .size           _Z10tiled_gemmPfS_S_iiiii,(.L_x_11 - _Z10tiled_gemmPfS_S_iiiii)
        .other          _Z10tiled_gemmPfS_S_iiiii,@"STO_CUDA_ENTRY STV_DEFAULT"
_Z10tiled_gemmPfS_S_iiiii:
.text._Z10tiled_gemmPfS_S_iiiii:
[----:B------:R-:W-:Y:S01]  /*0000*/  LDC R1, c[0x0][0x37c] ;  /* 0x0000df00ff017b82 */ /* 0x000fe20000000800 */
[----:B------:R-:W0:Y:S01]  /*0010*/  LDCU UR10, c[0x0][0x3a8] ;  /* 0x00007500ff0a77ac */ /* 0x000e220008000800 */
[----:B------:R-:W1:Y:S06]  /*0020*/  S2R R9, SR_TID.Y ;  /* 0x0000000000097919 */ /* 0x000e6c0000002200 */
[----:B------:R-:W1:Y:S01]  /*0030*/  S2UR UR5, SR_CTAID.Y ;  /* 0x00000000000579c3 */ /* 0x000e620000002600 */
[----:B------:R-:W2:Y:S01]  /*0040*/  LDCU UR4, c[0x0][0x39c] ;  /* 0x00007380ff0477ac */ /* 0x000ea20008000800 */
[----:B------:R-:W3:Y:S01]  /*0050*/  LDCU.64 UR8, c[0x0][0x358] ;  /* 0x00006b00ff0877ac */ /* 0x000ee20008000a00 */
[----:B0-----:R-:W-:Y:S01]  /*0060*/  IMAD.U32 R6, RZ, RZ, UR10 ;  /* 0x0000000aff067e24 */ /* 0x001fe2000f8e00ff */
[----:B--2---:R-:W-:-:S04]  /*0070*/  UIADD3 UR4, UPT, UPT, UR10, -0x1, UR4 ;  /* 0xffffffff0a047890 */ /* 0x004fc8000fffe004 */
[----:B------:R-:W-:-:S04]  /*0080*/  IABS R5, R6 ;  /* 0x0000000600057213 */ /* 0x000fc80000000000 */
[----:B------:R-:W0:Y:S01]  /*0090*/  I2F.RP R0, R5 ;  /* 0x0000000500007306 */ /* 0x000e220000209400 */
[----:B------:R-:W-:Y:S01]  /*00a0*/  IMAD.U32 R4, RZ, RZ, UR4 ;  /* 0x00000004ff047e24 */ /* 0x000fe2000f8e00ff */
[----:B------:R-:W-:-:S06]  /*00b0*/  ULOP3.LUT UR4, UR4, UR10, URZ, 0x3c, !UPT ;  /* 0x0000000a04047292 */ /* 0x000fcc000f8e3cff */
[----:B------:R-:W-:-:S05]  /*00c0*/  ISETP.LE.AND P1, PT, RZ, UR4, PT ;  /* 0x00000004ff007c0c */ /* 0x000fca000bf23270 */
[----:B------:R-:W2:Y:S01]  /*00d0*/  S2UR UR4, SR_CTAID.X ;  /* 0x00000000000479c3 */ /* 0x000ea20000002500 */
[----:B0-----:R-:W0:Y:S02]  /*00e0*/  MUFU.RCP R0, R0 ;  /* 0x0000000000007308 */ /* 0x001e240000001000 */
[----:B0-----:R-:W-:Y:S01]  /*00f0*/  VIADD R2, R0, 0xffffffe ;  /* 0x0ffffffe00027836 */ /* 0x001fe20000000000 */
[----:B------:R-:W-:-:S05]  /*0100*/  IABS R0, R4 ;  /* 0x0000000400007213 */ /* 0x000fca0000000000 */
[----:B------:R0:W4:Y:S02]  /*0110*/  F2I.FTZ.U32.TRUNC.NTZ R3, R2 ;  /* 0x0000000200037305 */ /* 0x000124000021f000 */
[----:B0-----:R-:W-:Y:S01]  /*0120*/  IMAD.MOV.U32 R2, RZ, RZ, RZ ;  /* 0x000000ffff027224 */ /* 0x001fe200078e00ff */
[----:B----4-:R-:W-:-:S05]  /*0130*/  IADD3 R8, PT, PT, RZ, -R3, RZ ;  /* 0x80000003ff087210 */ /* 0x010fca0007ffe0ff */
[----:B------:R-:W-:Y:S02]  /*0140*/  IMAD R7, R8, R5, RZ ;  /* 0x0000000508077224 */ /* 0x000fe400078e02ff */
[----:B------:R-:W2:Y:S02]  /*0150*/  S2R R8, SR_TID.X ;  /* 0x0000000000087919 */ /* 0x000ea40000002100 */
[----:B------:R-:W-:-:S04]  /*0160*/  IMAD.HI.U32 R3, R3, R7, R2 ;  /* 0x0000000703037227 */ /* 0x000fc800078e0002 */
[----:B-1----:R-:W-:Y:S02]  /*0170*/  IMAD R7, R6, UR5, R9 ;  /* 0x0000000506077c24 */ /* 0x002fe4000f8e0209 */
[----:B------:R-:W-:-:S05]  /*0180*/  IMAD.HI.U32 R10, R3, R0, RZ ;  /* 0x00000000030a7227 */ /* 0x000fca00078e00ff */
[----:B------:R-:W-:-:S05]  /*0190*/  IADD3 R2, PT, PT, -R10, RZ, RZ ;  /* 0x000000ff0a027210 */ /* 0x000fca0007ffe1ff */
[----:B------:R-:W-:-:S05]  /*01a0*/  IMAD R0, R5, R2, R0 ;  /* 0x0000000205007224 */ /* 0x000fca00078e0200 */
[----:B------:R-:W-:Y:S01]  /*01b0*/  ISETP.GT.U32.AND P2, PT, R5, R0, PT ;  /* 0x000000000500720c */ /* 0x000fe20003f44070 */
[----:B--2---:R-:W-:-:S12]  /*01c0*/  IMAD R6, R6, UR4, R8 ;  /* 0x0000000406067c24 */ /* 0x004fd8000f8e0208 */
[----:B------:R-:W-:Y:S02]  /*01d0*/  @!P2 IMAD.IADD R0, R0, 0x1, -R5 ;  /* 0x000000010000a824 */ /* 0x000fe400078e0a05 */
[----:B------:R-:W-:Y:S01]  /*01e0*/  @!P2 VIADD R10, R10, 0x1 ;  /* 0x000000010a0aa836 */ /* 0x000fe20000000000 */
[----:B------:R-:W-:Y:S02]  /*01f0*/  ISETP.NE.AND P2, PT, RZ, UR10, PT ;  /* 0x0000000aff007c0c */ /* 0x000fe4000bf45270 */
[----:B------:R-:W-:Y:S01]  /*0200*/  ISETP.GE.U32.AND P0, PT, R0, R5, PT ;  /* 0x000000050000720c */ /* 0x000fe20003f06070 */
[----:B------:R-:W-:-:S12]  /*0210*/  IMAD.MOV.U32 R0, RZ, RZ, RZ ;  /* 0x000000ffff007224 */ /* 0x000fd800078e00ff */
[----:B------:R-:W-:-:S05]  /*0220*/  @P0 IADD3 R10, PT, PT, R10, 0x1, RZ ;  /* 0x000000010a0a0810 */ /* 0x000fca0007ffe0ff */
[----:B------:R-:W-:Y:S01]  /*0230*/  @!P1 IMAD.MOV R10, RZ, RZ, -R10 ;  /* 0x000000ffff0a9224 */ /* 0x000fe200078e0a0a */
[----:B------:R-:W-:-:S04]  /*0240*/  @!P2 LOP3.LUT R10, RZ, UR10, RZ, 0x33, !PT ;  /* 0x0000000aff0aac12 */ /* 0x000fc8000f8e33ff */
[----:B------:R-:W-:-:S13]  /*0250*/  ISETP.GE.AND P0, PT, R10, 0x1, PT ;  /* 0x000000010a00780c */ /* 0x000fda0003f06270 */
[----:B---3--:R-:W-:Y:S05]  /*0260*/  @!P0 BRA `(.L_x_0) ;  /* 0x0000000000f88947 */ /* 0x008fea0003800000 */
[----:B------:R-:W0:Y:S01]  /*0270*/  S2UR UR7, SR_CgaCtaId ;  /* 0x00000000000779c3 */ /* 0x000e220000008800 */
[----:B------:R-:W1:Y:S01]  /*0280*/  LDCU UR5, c[0x0][0x3a4] ;  /* 0x00007480ff0577ac */ /* 0x000e620008000800 */
[----:B------:R-:W-:Y:S02]  /*0290*/  IMAD R3, R9, UR10, RZ ;  /* 0x0000000a09037c24 */ /* 0x000fe4000f8e02ff */
[----:B------:R-:W-:Y:S01]  /*02a0*/  IMAD.MOV.U32 R0, RZ, RZ, RZ ;  /* 0x000000ffff007224 */ /* 0x000fe200078e00ff */
[----:B------:R-:W2:Y:S02]  /*02b0*/  LDCU UR11, c[0x0][0x398] ;  /* 0x00007300ff0b77ac */ /* 0x000ea40008000800 */
[----:B------:R-:W-:Y:S01]  /*02c0*/  IADD3 R11, PT, PT, R3, R8, RZ ;  /* 0x00000008030b7210 */ /* 0x000fe20007ffe0ff */
[----:B------:R-:W-:-:S04]  /*02d0*/  UIMAD UR4, UR10, UR10, URZ ;  /* 0x0000000a0a0472a4 */ /* 0x000fc8000f8e02ff */
[----:B------:R-:W-:-:S03]  /*02e0*/  USHF.L.U32 UR6, UR4, 0x2, URZ ;  /* 0x0000000204067899 */ /* 0x000fc600080006ff */
[----:B------:R-:W-:Y:S01]  /*02f0*/  UMOV UR4, URZ ;  /* 0x000000ff00047c82 */ /* 0x000fe20008000000 */
[----:B-1----:R-:W-:Y:S01]  /*0300*/  ISETP.GE.AND P0, PT, R6, UR5, PT ;  /* 0x0000000506007c0c */ /* 0x002fe2000bf06270 */
[----:B------:R-:W-:Y:S01]  /*0310*/  UMOV UR5, 0x400 ;  /* 0x0000040000057882 */ /* 0x000fe20000000000 */
[----:B------:R-:W-:Y:S02]  /*0320*/  LEA R13, R8, UR6, 0x2 ;  /* 0x00000006080d7c11 */ /* 0x000fe4000f8e10ff */
[----:B--2---:R-:W-:Y:S01]  /*0330*/  ISETP.LT.AND P0, PT, R7, UR11, !P0 ;  /* 0x0000000b07007c0c */ /* 0x004fe2000c701270 */
[----:B0-----:R-:W-:-:S03]  /*0340*/  ULEA UR5, UR7, UR5, 0x18 ;  /* 0x0000000507057291 */ /* 0x001fc6000f8ec0ff */
[----:B------:R-:W-:-:S03]  /*0350*/  ISETP.LT.AND P0, PT, RZ, UR10, P0 ;  /* 0x0000000aff007c0c */ /* 0x000fc60008701270 */
[----:B------:R-:W-:Y:S01]  /*0360*/  LEA R11, R11, UR5, 0x2 ;  /* 0x000000050b0b7c11 */ /* 0x000fe2000f8e10ff */
[----:B------:R-:W-:Y:S01]  /*0370*/  VIADD R13, R13, UR5 ;  /* 0x000000050d0d7c36 */ /* 0x000fe20008000000 */
[----:B------:R-:W-:-:S08]  /*0380*/  LEA R12, R3, UR5, 0x2 ;  /* 0x00000005030c7c11 */ /* 0x000fd0000f8e10ff */
.L_x_4:
[----:B0-----:R-:W0:Y:S01]  /*0390*/  LDC R14, c[0x0][0x3a8] ;  /* 0x0000ea00ff0e7b82 */ /* 0x001e220000000800 */
[----:B------:R-:W1:Y:S01]  /*03a0*/  LDCU.64 UR12, c[0x0][0x398] ;  /* 0x00007300ff0c77ac */ /* 0x000e620008000a00 */
[----:B------:R-:W-:Y:S01]  /*03b0*/  HFMA2 R18, -RZ, RZ, 0, 0 ;  /* 0x00000000ff127431 */ /* 0x000fe200000001ff */
[----:B------:R-:W2:Y:S02]  /*03c0*/  LDCU.64 UR10, c[0x0][0x3a0] ;  /* 0x00007400ff0a77ac */ /* 0x000ea40008000a00 */
[----:B--2---:R-:W-:Y:S01]  /*03d0*/  ISETP.GE.AND P1, PT, R6, UR11, PT ;  /* 0x0000000b06007c0c */ /* 0x004fe2000bf26270 */
[----:B0-----:R-:W-:-:S04]  /*03e0*/  IMAD R15, R14, UR4, RZ ;  /* 0x000000040e0f7c24 */ /* 0x001fc8000f8e02ff */
[C---:B------:R-:W-:Y:S01]  /*03f0*/  IMAD.IADD R19, R15.reuse, 0x1, R9 ;  /* 0x000000010f137824 */ /* 0x040fe200078e0209 */
[----:B------:R-:W-:-:S04]  /*0400*/  IADD3 R16, PT, PT, R15, R8, RZ ;  /* 0x000000080f107210 */ /* 0x000fc80007ffe0ff */
[----:B-1----:R-:W-:Y:S02]  /*0410*/  ISETP.GE.AND P2, PT, R16, UR13, PT ;  /* 0x0000000d10007c0c */ /* 0x002fe4000bf46270 */
[----:B------:R-:W-:Y:S02]  /*0420*/  ISETP.GE.OR P1, PT, R19, UR10, P1 ;  /* 0x0000000a13007c0c */ /* 0x000fe40008f26670 */
[----:B------:R-:W-:-:S11]  /*0430*/  ISETP.GE.OR P2, PT, R7, UR12, P2 ;  /* 0x0000000c07007c0c */ /* 0x000fd60009746670 */
[----:B------:R-:W0:Y:S01]  /*0440*/  @!P1 LDC.64 R2, c[0x0][0x388] ;  /* 0x0000e200ff029b82 */ /* 0x000e220000000a00 */
[----:B------:R-:W-:Y:S02]  /*0450*/  @!P1 IMAD R19, R19, UR11, R6 ;  /* 0x0000000b13139c24 */ /* 0x000fe4000f8e0206 */
[----:B------:R-:W-:Y:S02]  /*0460*/  @!P2 IMAD R17, R7, UR13, R16 ;  /* 0x0000000d0711ac24 */ /* 0x000fe4000f8e0210 */
[----:B------:R-:W-:-:S03]  /*0470*/  IMAD.MOV.U32 R16, RZ, RZ, RZ ;  /* 0x000000ffff107224 */ /* 0x000fc600078e00ff */
[----:B------:R-:W1:Y:S01]  /*0480*/  @!P2 LDC.64 R4, c[0x0][0x380] ;  /* 0x0000e000ff04ab82 */ /* 0x000e620000000a00 */
[----:B0-----:R-:W-:-:S05]  /*0490*/  @!P1 IMAD.WIDE R2, R19, 0x4, R2 ;  /* 0x0000000413029825 */ /* 0x001fca00078e0202 */
[----:B------:R-:W2:Y:S01]  /*04a0*/  @!P1 LDG.E R18, desc[UR8][R2.64] ;  /* 0x0000000802129981 */ /* 0x000ea2000c1e1900 */
[----:B-1----:R-:W-:-:S05]  /*04b0*/  @!P2 IMAD.WIDE R4, R17, 0x4, R4 ;  /* 0x000000041104a825 */ /* 0x002fca00078e0204 */
[----:B------:R-:W3:Y:S01]  /*04c0*/  @!P2 LDG.E R16, desc[UR8][R4.64] ;  /* 0x000000080410a981 */ /* 0x000ee2000c1e1900 */
[----:B------:R-:W-:Y:S01]  /*04d0*/  ISETP.GE.OR P1, PT, R15, UR13, !P0 ;  /* 0x0000000d0f007c0c */ /* 0x000fe2000c726670 */
[----:B------:R-:W-:Y:S02]  /*04e0*/  BSSY.RECONVERGENT B0, `(.L_x_1) ;  /* 0x0000012000007945 */ /* 0x000fe40003800200 */
[----:B---3--:R0:W-:Y:S04]  /*04f0*/  STS [R11], R16 ;  /* 0x000000100b007388 */ /* 0x0081e80000000800 */
[----:B--2---:R0:W-:Y:S01]  /*0500*/  STS [R11+UR6], R18 ;  /* 0x000000120b007988 */ /* 0x0041e20008000806 */
[----:B------:R-:W-:Y:S06]  /*0510*/  BAR.SYNC.DEFER_BLOCKING 0x0 ;  /* 0x0000000000007b1d */ /* 0x000fec0000010000 */
[----:B------:R-:W-:Y:S05]  /*0520*/  @P1 BRA `(.L_x_2) ;  /* 0x0000000000341947 */ /* 0x000fea0003800000 */
[----:B------:R-:W-:Y:S01]  /*0530*/  IMAD.MOV.U32 R3, RZ, RZ, RZ ;  /* 0x000000ffff037224 */ /* 0x000fe200078e00ff */
[----:B------:R-:W-:Y:S01]  /*0540*/  MOV R5, R13 ;  /* 0x0000000d00057202 */ /* 0x000fe20000000f00 */
[----:B------:R-:W-:-:S07]  /*0550*/  IMAD.MOV.U32 R2, RZ, RZ, R12 ;  /* 0x000000ffff027224 */ /* 0x000fce00078e000c */
.L_x_3:
[----:B------:R1:W-:Y:S01]  /*0560*/  LDS R17, [R2] ;  /* 0x0000000002117984 */ /* 0x0003e20000000800 */
[----:B------:R-:W-:Y:S01]  /*0570*/  VIADD R3, R3, 0x1 ;  /* 0x0000000103037836 */ /* 0x000fe20000000000 */
[----:B------:R-:W-:Y:S02]  /*0580*/  IADD3 R15, PT, PT, R15, 0x1, RZ ;  /* 0x000000010f0f7810 */ /* 0x000fe40007ffe0ff */
[----:B------:R2:W3:Y:S02]  /*0590*/  LDS R4, [R5] ;  /* 0x0000000005047984 */ /* 0x0004e40000000800 */
[----:B------:R-:W-:Y:S02]  /*05a0*/  ISETP.GE.AND P1, PT, R3, R14, PT ;  /* 0x0000000e0300720c */ /* 0x000fe40003f26270 */
[----:B------:R-:W-:Y:S01]  /*05b0*/  ISETP.LT.AND P2, PT, R15, UR13, PT ;  /* 0x0000000d0f007c0c */ /* 0x000fe2000bf41270 */
[----:B-1----:R-:W-:Y:S01]  /*05c0*/  VIADD R2, R2, 0x4 ;  /* 0x0000000402027836 */ /* 0x002fe20000000000 */
[----:B--2---:R-:W-:Y:S01]  /*05d0*/  LEA R5, R14, R5, 0x2 ;  /* 0x000000050e057211 */ /* 0x004fe200078e10ff */
[----:B---3--:R-:W-:-:S10]  /*05e0*/  FFMA R0, R17, R4, R0 ;  /* 0x0000000411007223 */ /* 0x008fd40000000000 */
[----:B------:R-:W-:Y:S05]  /*05f0*/  @!P1 BRA P2, `(.L_x_3) ;  /* 0xfffffffc00d89947 */ /* 0x000fea000103ffff */
.L_x_2:
[----:B------:R-:W-:Y:S05]  /*0600*/  BSYNC.RECONVERGENT B0 ;  /* 0x0000000000007941 */ /* 0x000fea0003800200 */
.L_x_1:
[----:B------:R-:W-:Y:S01]  /*0610*/  UIADD3 UR4, UPT, UPT, UR4, 0x1, URZ ;  /* 0x0000000104047890 */ /* 0x000fe2000fffe0ff */
[----:B------:R-:W-:Y:S05]  /*0620*/  BAR.SYNC.DEFER_BLOCKING 0x0 ;  /* 0x0000000000007b1d */ /* 0x000fea0000010000 */
[----:B------:R-:W-:-:S13]  /*0630*/  ISETP.NE.AND P1, PT, R10, UR4, PT ;  /* 0x000000040a007c0c */ /* 0x000fda000bf25270 */
[----:B------:R-:W-:Y:S05]  /*0640*/  @P1 BRA `(.L_x_4) ;  /* 0xfffffffc00501947 */ /* 0x000fea000383ffff */
.L_x_0:
[----:B------:R-:W1:Y:S01]  /*0650*/  LDCU UR5, c[0x0][0x3a4] ;  /* 0x00007480ff0577ac */ /* 0x000e620008000800 */
[----:B------:R-:W2:Y:S01]  /*0660*/  LDCU UR7, c[0x0][0x398] ;  /* 0x00007300ff0777ac */ /* 0x000ea20008000800 */
[----:B-1----:R-:W-:-:S04]  /*0670*/  ISETP.GE.AND P0, PT, R6, UR5, PT ;  /* 0x0000000506007c0c */ /* 0x002fc8000bf06270 */
[----:B--2---:R-:W-:-:S13]  /*0680*/  ISETP.GE.OR P0, PT, R7, UR7, P0 ;  /* 0x0000000707007c0c */ /* 0x004fda0008706670 */
[----:B------:R-:W-:Y:S05]  /*0690*/  @P0 EXIT ;  /* 0x000000000000094d */ /* 0x000fea0003800000 */
[----:B------:R-:W1:Y:S01]  /*06a0*/  LDC.64 R2, c[0x0][0x390] ;  /* 0x0000e400ff027b82 */ /* 0x000e620000000a00 */
[----:B------:R-:W-:-:S04]  /*06b0*/  IMAD R7, R7, UR5, R6 ;  /* 0x0000000507077c24 */ /* 0x000fc8000f8e0206 */
[----:B-1----:R-:W-:-:S05]  /*06c0*/  IMAD.WIDE R2, R7, 0x4, R2 ;  /* 0x0000000407027825 */ /* 0x002fca00078e0202 */
[----:B------:R-:W-:Y:S01]  /*06d0*/  STG.E desc[UR8][R2.64], R0 ;  /* 0x0000000002007986 */ /* 0x000fe2000c101908 */
[----:B------:R-:W-:Y:S05]  /*06e0*/  EXIT ;  /* 0x000000000000794d */ /* 0x000fea0003800000 */
.L_x_5:
[----:B------:R-:W-:-:S00]  /*06f0*/  BRA `(.L_x_5) ;  /* 0xfffffffc00fc7947 */ /* 0x000fc0000383ffff */
[----:B------:R-:W-:-:S00]  /*0700*/  NOP ;  /* 0x0000000000007918 */ /* 0x000fc00000000000 */
[----:B------:R-:W-:-:S00]  /*0710*/  NOP ;  /* 0x0000000000007918 */ /* 0x000fc00000000000 */
[----:B------:R-:W-:-:S00]  /*0720*/  NOP ;  /* 0x0000000000007918 */ /* 0x000fc00000000000 */
[----:B------:R-:W-:-:S00]  /*0730*/  NOP ;  /* 0x0000000000007918 */ /* 0x000fc00000000000 */
[----:B------:R-:W-:-:S00]  /*0740*/  NOP ;  /* 0x0000000000007918 */ /* 0x000fc00000000000 */
[----:B------:R-:W-:-:S00]  /*0750*/  NOP ;  /* 0x0000000000007918 */ /* 0x000fc00000000000 */
[----:B------:R-:W-:-:S00]  /*0760*/  NOP ;  /* 0x0000000000007918 */ /* 0x000fc00000000000 */
[----:B------:R-:W-:-:S00]  /*0770*/  NOP ;  /* 0x0000000000007918 */ /* 0x000fc00000000000 */
.L_x_11:


//--------------------- .text._Z4gemmPfS_S_iiii   --------------------------
	.section	.text._Z4gemmPfS_S_iiii,"ax",@progbits
	.align	128
        .global         _Z4gemmPfS_S_iiii
        .type           _Z4gemmPfS_S_iiii,@function
        .size           _Z4gemmPfS_S_iiii,(.L_x_12 - _Z4gemmPfS_S_iiii)
        .other          _Z4gemmPfS_S_iiii,@"STO_CUDA_ENTRY STV_DEFAULT"
_Z4gemmPfS_S_iiii:
.text._Z4gemmPfS_S_iiii:
[----:B------:R-:W-:Y:S01]  /*0000*/  LDC R1, c[0x0][0x37c] ;  /* 0x0000df00ff017b82 */ /* 0x000fe20000000800 */
[----:B------:R-:W0:Y:S01]  /*0010*/  S2R R0, SR_TID.Y ;  /* 0x0000000000007919 */ /* 0x000e220000002200 */
[----:B------:R-:W1:Y:S06]  /*0020*/  LDCU UR4, c[0x0][0x360] ;  /* 0x00006c00ff0477ac */ /* 0x000e6c0008000800 */
[----:B------:R-:W2:Y:S01]  /*0030*/  LDC R15, c[0x0][0x3a4] ;  /* 0x0000e900ff0f7b82 */ /* 0x000ea20000000800 */
[----:B------:R-:W0:Y:S01]  /*0040*/  S2R R5, SR_CTAID.Y ;  /* 0x0000000000057919 */ /* 0x000e220000002600 */
[----:B------:R-:W0:Y:S01]  /*0050*/  LDCU UR5, c[0x0][0x364] ;  /* 0x00006c80ff0577ac */ /* 0x000e220008000800 */
[----:B------:R-:W1:Y:S01]  /*0060*/  S2R R14, SR_TID.X ;  /* 0x00000000000e7919 */ /* 0x000e620000002100 */
[----:B------:R-:W3:Y:S01]  /*0070*/  LDCU UR6, c[0x0][0x398] ;  /* 0x00007300ff0677ac */ /* 0x000ee20008000800 */
[----:B------:R-:W1:Y:S01]  /*0080*/  S2R R3, SR_CTAID.X ;  /* 0x0000000000037919 */ /* 0x000e620000002500 */
[----:B0-----:R-:W-:-:S05]  /*0090*/  IMAD R0, R5, UR5, R0 ;  /* 0x0000000505007c24 */ /* 0x001fca000f8e0200 */
[----:B--2---:R-:W-:Y:S01]  /*00a0*/  ISETP.GE.AND P0, PT, R0, R15, PT ;  /* 0x0000000f0000720c */ /* 0x004fe20003f06270 */
[----:B-1----:R-:W-:-:S05]  /*00b0*/  IMAD R14, R3, UR4, R14 ;  /* 0x00000004030e7c24 */ /* 0x002fca000f8e020e */
[----:B---3--:R-:W-:-:S13]  /*00c0*/  ISETP.GE.OR P0, PT, R14, UR6, P0 ;  /* 0x000000060e007c0c */ /* 0x008fda0008706670 */
[----:B------:R-:W-:Y:S05]  /*00d0*/  @P0 EXIT ;  /* 0x000000000000094d */ /* 0x000fea0003800000 */
[----:B------:R-:W0:Y:S01]  /*00e0*/  LDC R17, c[0x0][0x39c] ;  /* 0x0000e700ff117b82 */ /* 0x000e220000000800 */
[----:B------:R-:W1:Y:S01]  /*00f0*/  LDCU.64 UR6, c[0x0][0x358] ;  /* 0x00006b00ff0677ac */ /* 0x000e620008000a00 */
[----:B------:R-:W-:Y:S01]  /*0100*/  HFMA2 R26, -RZ, RZ, 0, 0 ;  /* 0x00000000ff1a7431 */ /* 0x000fe200000001ff */
[----:B0-----:R-:W-:-:S13]  /*0110*/  ISETP.GE.AND P0, PT, R17, 0x1, PT ;  /* 0x000000011100780c */ /* 0x001fda0003f06270 */
[----:B-1----:R-:W-:Y:S05]  /*0120*/  @!P0 BRA `(.L_x_6) ;  /* 0x0000000400b88947 */ /* 0x002fea0003800000 */
[C---:B------:R-:W-:Y:S01]  /*0130*/  ISETP.GE.U32.AND P1, PT, R17.reuse, 0x8, PT ;  /* 0x000000081100780c */ /* 0x040fe20003f26070 */
[----:B------:R-:W-:Y:S01]  /*0140*/  IMAD R18, R14, R17, RZ ;  /* 0x000000110e127224 */ /* 0x000fe200078e02ff */
[----:B------:R-:W-:Y:S02]  /*0150*/  LOP3.LUT R25, R17, 0x7, RZ, 0xc0, !PT ;  /* 0x0000000711197812 */ /* 0x000fe400078ec0ff */
[----:B------:R-:W-:Y:S02]  /*0160*/  MOV R26, RZ ;  /* 0x000000ff001a7202 */ /* 0x000fe40000000f00 */
[----:B------:R-:W-:Y:S02]  /*0170*/  ISETP.NE.AND P0, PT, R25, RZ, PT ;  /* 0x000000ff1900720c */ /* 0x000fe40003f05270 */
[----:B------:R-:W-:-:S05]  /*0180*/  MOV R19, RZ ;  /* 0x000000ff00137202 */ /* 0x000fca0000000f00 */
[----:B------:R-:W-:Y:S06]  /*0190*/  @!P1 BRA `(.L_x_7) ;  /* 0x0000000000c49947 */ /* 0x000fec0003800000 */
[----:B------:R-:W0:Y:S01]  /*01a0*/  LDCU.64 UR4, c[0x0][0x380] ;  /* 0x00007000ff0477ac */ /* 0x000e220008000a00 */
[----:B------:R-:W-:Y:S02]  /*01b0*/  LOP3.LUT R19, R17, 0x7ffffff8, RZ, 0xc0, !PT ;  /* 0x7ffffff811137812 */ /* 0x000fe400078ec0ff */
[----:B------:R-:W-:Y:S02]  /*01c0*/  MOV R26, RZ ;  /* 0x000000ff001a7202 */ /* 0x000fe40000000f00 */
[----:B------:R-:W-:Y:S02]  /*01d0*/  MOV R16, R18 ;  /* 0x0000001200107202 */ /* 0x000fe40000000f00 */
[----:B------:R-:W-:Y:S02]  /*01e0*/  MOV R22, R0 ;  /* 0x0000000000167202 */ /* 0x000fe40000000f00 */
[----:B------:R-:W-:Y:S01]  /*01f0*/  IADD3 R20, PT, PT, -R19, RZ, RZ ;  /* 0x000000ff13147210 */ /* 0x000fe20007ffe1ff */
[----:B0-----:R-:W-:-:S04]  /*0200*/  UIADD3 UR4, UP0, UPT, UR4, 0x10, URZ ;  /* 0x0000001004047890 */ /* 0x001fc8000ff1e0ff */
[----:B------:R-:W-:-:S12]  /*0210*/  UIADD3.X UR5, UPT, UPT, URZ, UR5, URZ, UP0, !UPT ;  /* 0x00000005ff057290 */ /* 0x000fd800087fe4ff */
.L_x_8:
[----:B------:R-:W0:Y:S01]  /*0220*/  LDC.64 R12, c[0x0][0x388] ;  /* 0x0000e200ff0c7b82 */ /* 0x000e220000000a00 */
[----:B------:R-:W-:Y:S02]  /*0230*/  MOV R2, UR4 ;  /* 0x0000000400027c02 */ /* 0x000fe40008000f00 */
[----:B------:R-:W-:-:S03]  /*0240*/  MOV R3, UR5 ;  /* 0x0000000500037c02 */ /* 0x000fc60008000f00 */
[----:B------:R-:W-:-:S05]  /*0250*/  IMAD.WIDE R2, R16, 0x4, R2 ;  /* 0x0000000410027825 */ /* 0x000fca00078e0202 */
[----:B------:R-:W2:Y:S04]  /*0260*/  LDG.E R21, desc[UR6][R2.64+-0x10] ;  /* 0xfffff00602157981 */ /* 0x000ea8000c1e1900 */
[----:B------:R-:W3:Y:S04]  /*0270*/  LDG.E R23, desc[UR6][R2.64+-0xc] ;  /* 0xfffff40602177981 */ /* 0x000ee8000c1e1900 */
[----:B------:R-:W4:Y:S01]  /*0280*/  LDG.E R29, desc[UR6][R2.64+-0x8] ;  /* 0xfffff806021d7981 */ /* 0x000f22000c1e1900 */
[----:B0-----:R-:W-:-:S05]  /*0290*/  IMAD.WIDE R12, R22, 0x4, R12 ;  /* 0x00000004160c7825 */ /* 0x001fca00078e020c */
[----:B------:R0:W2:Y:S01]  /*02a0*/  LDG.E R24, desc[UR6][R12.64] ;  /* 0x000000060c187981 */ /* 0x0000a2000c1e1900 */
[----:B------:R-:W-:-:S04]  /*02b0*/  IMAD.WIDE R10, R15, 0x4, R12 ;  /* 0x000000040f0a7825 */ /* 0x000fc800078e020c */
[C---:B------:R-:W-:Y:S02]  /*02c0*/  IMAD.WIDE R4, R15.reuse, 0x4, R10 ;  /* 0x000000040f047825 */ /* 0x040fe400078e020a */
[----:B------:R-:W3:Y:S02]  /*02d0*/  LDG.E R10, desc[UR6][R10.64] ;  /* 0x000000060a0a7981 */ /* 0x000ee4000c1e1900 */
[C---:B------:R-:W-:Y:S02]  /*02e0*/  IMAD.WIDE R6, R15.reuse, 0x4, R4 ;  /* 0x000000040f067825 */ /* 0x040fe400078e0204 */
[----:B------:R1:W4:Y:S02]  /*02f0*/  LDG.E R28, desc[UR6][R4.64] ;  /* 0x00000006041c7981 */ /* 0x000324000c1e1900 */
[C---:B------:R-:W-:Y:S02]  /*0300*/  IMAD.WIDE R8, R15.reuse, 0x4, R6 ;  /* 0x000000040f087825 */ /* 0x040fe400078e0206 */
[----:B------:R-:W5:Y:S02]  /*0310*/  LDG.E R6, desc[UR6][R6.64] ;  /* 0x0000000606067981 */ /* 0x000f64000c1e1900 */
[----:B0-----:R-:W-:-:S05]  /*0320*/  IMAD.WIDE R12, R15, 0x4, R8 ;  /* 0x000000040f0c7825 */ /* 0x001fca00078e0208 */
[----:B------:R-:W5:Y:S04]  /*0330*/  LDG.E R11, desc[UR6][R12.64] ;  /* 0x000000060c0b7981 */ /* 0x000f68000c1e1900 */
[----:B------:R-:W5:Y:S04]  /*0340*/  LDG.E R7, desc[UR6][R8.64] ;  /* 0x0000000608077981 */ /* 0x000f68000c1e1900 */
[----:B------:R-:W5:Y:S04]  /*0350*/  LDG.E R9, desc[UR6][R2.64+-0x4] ;  /* 0xfffffc0602097981 */ /* 0x000f68000c1e1900 */
[----:B------:R-:W5:Y:S01]  /*0360*/  LDG.E R8, desc[UR6][R2.64+0x8] ;  /* 0x0000080602087981 */ /* 0x000f62000c1e1900 */
[----:B--2---:R-:W-:Y:S01]  /*0370*/  FFMA R24, R21, R24, R26 ;  /* 0x0000001815187223 */ /* 0x004fe2000000001a */
[----:B------:R-:W-:-:S02]  /*0380*/  IMAD.WIDE R26, R15, 0x4, R12 ;  /* 0x000000040f1a7825 */ /* 0x000fc400078e020c */
[----:B------:R-:W2:Y:S04]  /*0390*/  LDG.E R21, desc[UR6][R2.64] ;  /* 0x0000000602157981 */ /* 0x000ea8000c1e1900 */
[----:B------:R-:W2:Y:S01]  /*03a0*/  LDG.E R12, desc[UR6][R2.64+0x4] ;  /* 0x00000406020c7981 */ /* 0x000ea2000c1e1900 */
[----:B-1----:R-:W-:-:S03]  /*03b0*/  IMAD.WIDE R4, R15, 0x4, R26 ;  /* 0x000000040f047825 */ /* 0x002fc600078e021a */
[----:B------:R-:W2:Y:S04]  /*03c0*/  LDG.E R13, desc[UR6][R2.64+0xc] ;  /* 0x00000c06020d7981 */ /* 0x000ea8000c1e1900 */
[----:B------:R-:W2:Y:S04]  /*03d0*/  LDG.E R4, desc[UR6][R4.64] ;  /* 0x0000000604047981 */ /* 0x000ea8000c1e1900 */
[----:B------:R-:W2:Y:S01]  /*03e0*/  LDG.E R3, desc[UR6][R26.64] ;  /* 0x000000061a037981 */ /* 0x000ea2000c1e1900 */
[----:B---3--:R-:W-:Y:S01]  /*03f0*/  FFMA R10, R23, R10, R24 ;  /* 0x0000000a170a7223 */ /* 0x008fe20000000018 */
[----:B------:R-:W-:-:S03]  /*0400*/  IADD3 R20, PT, PT, R20, 0x8, RZ ;  /* 0x0000000814147810 */ /* 0x000fc60007ffe0ff */
[----:B----4-:R-:W-:Y:S01]  /*0410*/  FFMA R10, R29, R28, R10 ;  /* 0x0000001c1d0a7223 */ /* 0x010fe2000000000a */
[----:B------:R-:W-:Y:S02]  /*0420*/  ISETP.NE.AND P1, PT, R20, RZ, PT ;  /* 0x000000ff1400720c */ /* 0x000fe40003f25270 */
[----:B------:R-:W-:Y:S01]  /*0430*/  LEA R22, R15, R22, 0x3 ;  /* 0x000000160f167211 */ /* 0x000fe200078e18ff */
[----:B-----5:R-:W-:Y:S01]  /*0440*/  FFMA R6, R9, R6, R10 ;  /* 0x0000000609067223 */ /* 0x020fe2000000000a */
[----:B------:R-:W-:-:S03]  /*0450*/  IADD3 R16, PT, PT, R16, 0x8, RZ ;  /* 0x0000000810107810 */ /* 0x000fc60007ffe0ff */
[----:B--2---:R-:W-:-:S04]  /*0460*/  FFMA R7, R21, R7, R6 ;  /* 0x0000000715077223 */ /* 0x004fc80000000006 */
[----:B------:R-:W-:-:S04]  /*0470*/  FFMA R7, R12, R11, R7 ;  /* 0x0000000b0c077223 */ /* 0x000fc80000000007 */
[----:B------:R-:W-:-:S04]  /*0480*/  FFMA R8, R8, R3, R7 ;  /* 0x0000000308087223 */ /* 0x000fc80000000007 */
[----:B------:R-:W-:Y:S01]  /*0490*/  FFMA R26, R13, R4, R8 ;  /* 0x000000040d1a7223 */ /* 0x000fe20000000008 */
[----:B------:R-:W-:Y:S06]  /*04a0*/  @P1 BRA `(.L_x_8) ;  /* 0xfffffffc005c1947 */ /* 0x000fec000383ffff */
.L_x_7:
[----:B------:R-:W-:Y:S05]  /*04b0*/  @!P0 BRA `(.L_x_6) ;  /* 0x0000000000d48947 */ /* 0x000fea0003800000 */
[----:B------:R-:W-:Y:S02]  /*04c0*/  ISETP.GE.U32.AND P0, PT, R25, 0x4, PT ;  /* 0x000000041900780c */ /* 0x000fe40003f06070 */
[----:B------:R-:W-:-:S04]  /*04d0*/  LOP3.LUT R12, R17, 0x3, RZ, 0xc0, !PT ;  /* 0x00000003110c7812 */ /* 0x000fc800078ec0ff */
[----:B------:R-:W-:-:S07]  /*04e0*/  ISETP.NE.AND P1, PT, R12, RZ, PT ;  /* 0x000000ff0c00720c */ /* 0x000fce0003f25270 */
[----:B------:R-:W-:Y:S06]  /*04f0*/  @!P0 BRA `(.L_x_9) ;  /* 0x0000000000588947 */ /* 0x000fec0003800000 */
[----:B------:R-:W0:Y:S01]  /*0500*/  LDC.64 R8, c[0x0][0x388] ;  /* 0x0000e200ff087b82 */ /* 0x000e220000000a00 */
[----:B------:R-:W-:Y:S01]  /*0510*/  IMAD R7, R19, R15, R0 ;  /* 0x0000000f13077224 */ /* 0x000fe200078e0200 */
[----:B------:R-:W-:-:S06]  /*0520*/  IADD3 R5, PT, PT, R18, R19, RZ ;  /* 0x0000001312057210 */ /* 0x000fcc0007ffe0ff */
[----:B------:R-:W1:Y:S01]  /*0530*/  LDC.64 R2, c[0x0][0x380] ;  /* 0x0000e000ff027b82 */ /* 0x000e620000000a00 */
[----:B0-----:R-:W-:-:S04]  /*0540*/  IMAD.WIDE R8, R7, 0x4, R8 ;  /* 0x0000000407087825 */ /* 0x001fc800078e0208 */
[----:B------:R-:W-:Y:S02]  /*0550*/  IMAD.WIDE R10, R15, 0x4, R8 ;  /* 0x000000040f0a7825 */ /* 0x000fe400078e0208 */
[----:B------:R-:W2:Y:S02]  /*0560*/  LDG.E R8, desc[UR6][R8.64] ;  /* 0x0000000608087981 */ /* 0x000ea4000c1e1900 */
[----:B-1----:R-:W-:-:S04]  /*0570*/  IMAD.WIDE R2, R5, 0x4, R2 ;  /* 0x0000000405027825 */ /* 0x002fc800078e0202 */
[C---:B------:R-:W-:Y:S01]  /*0580*/  IMAD.WIDE R4, R15.reuse, 0x4, R10 ;  /* 0x000000040f047825 */ /* 0x040fe200078e020a */
[----:B------:R-:W2:Y:S04]  /*0590*/  LDG.E R13, desc[UR6][R2.64] ;  /* 0x00000006020d7981 */ /* 0x000ea8000c1e1900 */
[----:B------:R-:W3:Y:S01]  /*05a0*/  LDG.E R10, desc[UR6][R10.64] ;  /* 0x000000060a0a7981 */ /* 0x000ee2000c1e1900 */
[----:B------:R-:W-:-:S03]  /*05b0*/  IMAD.WIDE R6, R15, 0x4, R4 ;  /* 0x000000040f067825 */ /* 0x000fc600078e0204 */
[----:B------:R-:W3:Y:S04]  /*05c0*/  LDG.E R16, desc[UR6][R2.64+0x4] ;  /* 0x0000040602107981 */ /* 0x000ee8000c1e1900 */
[----:B------:R-:W4:Y:S04]  /*05d0*/  LDG.E R21, desc[UR6][R4.64] ;  /* 0x0000000604157981 */ /* 0x000f28000c1e1900 */
[----:B------:R-:W4:Y:S04]  /*05e0*/  LDG.E R20, desc[UR6][R2.64+0x8] ;  /* 0x0000080602147981 */ /* 0x000f28000c1e1900 */
[----:B------:R-:W5:Y:S04]  /*05f0*/  LDG.E R22, desc[UR6][R2.64+0xc] ;  /* 0x00000c0602167981 */ /* 0x000f68000c1e1900 */
[----:B------:R-:W5:Y:S01]  /*0600*/  LDG.E R6, desc[UR6][R6.64] ;  /* 0x0000000606067981 */ /* 0x000f62000c1e1900 */
[----:B------:R-:W-:Y:S01]  /*0610*/  IADD3 R19, PT, PT, R19, 0x4, RZ ;  /* 0x0000000413137810 */ /* 0x000fe20007ffe0ff */
[----:B--2---:R-:W-:-:S04]  /*0620*/  FFMA R13, R13, R8, R26 ;  /* 0x000000080d0d7223 */ /* 0x004fc8000000001a */
[----:B---3--:R-:W-:-:S04]  /*0630*/  FFMA R13, R16, R10, R13 ;  /* 0x0000000a100d7223 */ /* 0x008fc8000000000d */
[----:B----4-:R-:W-:-:S04]  /*0640*/  FFMA R13, R20, R21, R13 ;  /* 0x00000015140d7223 */ /* 0x010fc8000000000d */
[----:B-----5:R-:W-:-:S07]  /*0650*/  FFMA R26, R22, R6, R13 ;  /* 0x00000006161a7223 */ /* 0x020fce000000000d */
.L_x_9:
[----:B------:R-:W-:Y:S05]  /*0660*/  @!P1 BRA `(.L_x_6) ;  /* 0x0000000000689947 */ /* 0x000fea0003800000 */
[----:B------:R-:W0:Y:S01]  /*0670*/  LDC.64 R8, c[0x0][0x388] ;  /* 0x0000e200ff087b82 */ /* 0x000e220000000a00 */
[----:B------:R-:W-:Y:S02]  /*0680*/  ISETP.NE.AND P0, PT, R12, 0x1, PT ;  /* 0x000000010c00780c */ /* 0x000fe40003f05270 */
[----:B------:R-:W-:-:S04]  /*0690*/  LOP3.LUT R17, R17, 0x1, RZ, 0xc0, !PT ;  /* 0x0000000111117812 */ /* 0x000fc800078ec0ff */
[----:B------:R-:W-:Y:S01]  /*06a0*/  ISETP.NE.U32.AND P1, PT, R17, 0x1, PT ;  /* 0x000000011100780c */ /* 0x000fe20003f25070 */
[----:B------:R-:W1:Y:S06]  /*06b0*/  LDC.64 R6, c[0x0][0x380] ;  /* 0x0000e000ff067b82 */ /* 0x000e6c0000000a00 */
[C---:B------:R-:W-:Y:S01]  /*06c0*/  @P0 IMAD R13, R19.reuse, R15, R0 ;  /* 0x0000000f130d0224 */ /* 0x040fe200078e0200 */
[----:B------:R-:W-:Y:S01]  /*06d0*/  @P0 IADD3 R11, PT, PT, R18, R19, RZ ;  /* 0x00000013120b0210 */ /* 0x000fe20007ffe0ff */
[----:B------:R-:W2:Y:S01]  /*06e0*/  LDC.64 R4, c[0x0][0x380] ;  /* 0x0000e000ff047b82 */ /* 0x000ea20000000a00 */
[----:B------:R-:W-:-:S07]  /*06f0*/  @P0 IADD3 R19, PT, PT, R19, 0x2, RZ ;  /* 0x0000000213130810 */ /* 0x000fce0007ffe0ff */
[----:B------:R-:W3:Y:S01]  /*0700*/  LDC.64 R2, c[0x0][0x388] ;  /* 0x0000e200ff027b82 */ /* 0x000ee20000000a00 */
[----:B0-----:R-:W-:Y:S01]  /*0710*/  @P0 IMAD.WIDE R8, R13, 0x4, R8 ;  /* 0x000000040d080825 */ /* 0x001fe200078e0208 */
[----:B------:R-:W-:-:S03]  /*0720*/  @!P1 IADD3 R13, PT, PT, R18, R19, RZ ;  /* 0x00000013120d9210 */ /* 0x000fc60007ffe0ff */
[----:B------:R-:W-:Y:S01]  /*0730*/  @!P1 IMAD R19, R19, R15, R0 ;  /* 0x0000000f13139224 */ /* 0x000fe200078e0200 */
[----:B------:R-:W4:Y:S01]  /*0740*/  @P0 LDG.E R12, desc[UR6][R8.64] ;  /* 0x00000006080c0981 */ /* 0x000f22000c1e1900 */
[----:B-1----:R-:W-:-:S04]  /*0750*/  @P0 IMAD.WIDE R6, R11, 0x4, R6 ;  /* 0x000000040b060825 */ /* 0x002fc800078e0206 */
[----:B------:R-:W-:Y:S01]  /*0760*/  @P0 IMAD.WIDE R10, R15, 0x4, R8 ;  /* 0x000000040f0a0825 */ /* 0x000fe200078e0208 */
[----:B------:R-:W4:Y:S03]  /*0770*/  @P0 LDG.E R17, desc[UR6][R6.64] ;  /* 0x0000000606110981 */ /* 0x000f26000c1e1900 */
[----:B--2---:R-:W-:Y:S01]  /*0780*/  @!P1 IMAD.WIDE R4, R13, 0x4, R4 ;  /* 0x000000040d049825 */ /* 0x004fe200078e0204 */
[----:B------:R-:W2:Y:S04]  /*0790*/  @P0 LDG.E R21, desc[UR6][R6.64+0x4] ;  /* 0x0000040606150981 */ /* 0x000ea8000c1e1900 */
[----:B------:R-:W2:Y:S01]  /*07a0*/  @P0 LDG.E R10, desc[UR6][R10.64] ;  /* 0x000000060a0a0981 */ /* 0x000ea2000c1e1900 */
[----:B---3--:R-:W-:-:S03]  /*07b0*/  @!P1 IMAD.WIDE R2, R19, 0x4, R2 ;  /* 0x0000000413029825 */ /* 0x008fc600078e0202 */
[----:B------:R-:W3:Y:S04]  /*07c0*/  @!P1 LDG.E R5, desc[UR6][R4.64] ;  /* 0x0000000604059981 */ /* 0x000ee8000c1e1900 */
[----:B------:R-:W3:Y:S01]  /*07d0*/  @!P1 LDG.E R2, desc[UR6][R2.64] ;  /* 0x0000000602029981 */ /* 0x000ee2000c1e1900 */
[----:B----4-:R-:W-:-:S04]  /*07e0*/  @P0 FFMA R12, R17, R12, R26 ;  /* 0x0000000c110c0223 */ /* 0x010fc8000000001a */
[----:B--2---:R-:W-:-:S04]  /*07f0*/  @P0 FFMA R26, R21, R10, R12 ;  /* 0x0000000a151a0223 */ /* 0x004fc8000000000c */
[----:B---3--:R-:W-:-:S07]  /*0800*/  @!P1 FFMA R26, R5, R2, R26 ;  /* 0x00000002051a9223 */ /* 0x008fce000000001a */
.L_x_6:
[----:B------:R-:W0:Y:S01]  /*0810*/  LDC.64 R2, c[0x0][0x390] ;  /* 0x0000e400ff027b82 */ /* 0x000e220000000a00 */
[----:B------:R-:W-:-:S04]  /*0820*/  IMAD R15, R14, R15, R0 ;  /* 0x0000000f0e0f7224 */ /* 0x000fc800078e0200 */
[----:B0-----:R-:W-:-:S05]  /*0830*/  IMAD.WIDE R2, R15, 0x4, R2 ;  /* 0x000000040f027825 */ /* 0x001fca00078e0202 */
[----:B------:R-:W-:Y:S01]  /*0840*/  STG.E desc[UR6][R2.64], R26 ;  /* 0x0000001a02007986 */ /* 0x000fe2000c101906 */
[----:B------:R-:W-:Y:S05]  /*0850*/  EXIT ;  /* 0x000000000000794d */ /* 0x000fea0003800000 */
.L_x_10:
        /* <DEDUP_REMOVED lines=10> */
.L_x_12:


//--------------------- .nv.shared._Z10tiled_gemmPfS_S_iiiii --------------------------
	.section	.nv.shared._Z10tiled_gemmPfS_S_iiiii,"aw",@nobits
	.sectionflags	@""
	.align	16
	.zero		1024


//--------------------- .nv.shared.reserved.0     --------------------------
	.section	.nv.shared.reserved.0,"aw",@nobits
	.weak		__nv_reservedSMEM_offset_0_alias
	.size		__nv_reservedSMEM_offset_0_alias, 0, 64
	.other		__nv_reservedSMEM_offset_0_alias,@"STO_CUDA_RESERVED_SHARED STV_DEFAULT"
__nv_reservedSMEM_offset_0_alias:
	.zero		0
	.zero		64


//--------------------- .nv.shared._Z4gemmPfS_S_iiii --------------------------
	.section	.nv.shared._Z4gemmPfS_S_iiii,"aw",@nobits
	.sectionflags	@""
	.align	16
	.zero		1024


//--------------------- .nv.constant0._Z10tiled_gemmPfS_S_iiiii --------------------------
	.section	.nv.constant0._Z10tiled_gemmPfS_S_iiiii,"a",@progbits
	.sectionflags	@""
	.align	4
.nv.constant0._Z10tiled_gemmPfS_S_iiiii:
	.zero		940


//--------------------- .nv.constant0._Z4gemmPfS_S_iiii --------------------------
	.section	.nv.constant0._Z4gemmPfS_S_iiii,"a",@progbits
	.sectionflags	@""
	.align	4
.nv.constant0._Z4gemmPfS_S_iiii:
	.zero		936


//--------------------- SYMBOLS --------------------------

	.type		.nv.reservedSmem.offset0,@object
	.size		.nv.reservedSmem.offset0,0x4
	.type		.nv.reservedSmem.cap,@object
	.size		.nv.reservedSmem.cap,0x4
